//
// Generated by NVIDIA NVVM Compiler
//
// Compiler Build ID: CL-36424714
// Cuda compilation tools, release 13.0, V13.0.88
// Based on NVVM 20.0.0
//

.version 9.0
.target sm_100
.address_size 64

	// .globl	_Z13jacobi_SimplePKfS0_S0_S0_S0_iPfS0_

.visible .entry _Z13jacobi_SimplePKfS0_S0_S0_S0_iPfS0_(
	.param .u64 .ptr .align 1 _Z13jacobi_SimplePKfS0_S0_S0_S0_iPfS0__param_0,
	.param .u64 .ptr .align 1 _Z13jacobi_SimplePKfS0_S0_S0_S0_iPfS0__param_1,
	.param .u64 .ptr .align 1 _Z13jacobi_SimplePKfS0_S0_S0_S0_iPfS0__param_2,
	.param .u64 .ptr .align 1 _Z13jacobi_SimplePKfS0_S0_S0_S0_iPfS0__param_3,
	.param .u64 .ptr .align 1 _Z13jacobi_SimplePKfS0_S0_S0_S0_iPfS0__param_4,
	.param .u32 _Z13jacobi_SimplePKfS0_S0_S0_S0_iPfS0__param_5,
	.param .u64 .ptr .align 1 _Z13jacobi_SimplePKfS0_S0_S0_S0_iPfS0__param_6,
	.param .u64 .ptr .align 1 _Z13jacobi_SimplePKfS0_S0_S0_S0_iPfS0__param_7
)
{
	.reg .pred 	%p<12>;
	.reg .b32 	%r<33>;
	.reg .b32 	%f<70>;
	.reg .b64 	%rd<99>;

	ld.param.u64 	%rd23, [_Z13jacobi_SimplePKfS0_S0_S0_S0_iPfS0__param_0];
	ld.param.u64 	%rd24, [_Z13jacobi_SimplePKfS0_S0_S0_S0_iPfS0__param_1];
	ld.param.u64 	%rd25, [_Z13jacobi_SimplePKfS0_S0_S0_S0_iPfS0__param_3];
	ld.param.u64 	%rd26, [_Z13jacobi_SimplePKfS0_S0_S0_S0_iPfS0__param_4];
	ld.param.u32 	%r5, [_Z13jacobi_SimplePKfS0_S0_S0_S0_iPfS0__param_5];
	ld.param.u64 	%rd27, [_Z13jacobi_SimplePKfS0_S0_S0_S0_iPfS0__param_6];
	ld.param.u64 	%rd28, [_Z13jacobi_SimplePKfS0_S0_S0_S0_iPfS0__param_7];
	cvta.to.global.u64 	%rd1, %rd25;
	cvta.to.global.u64 	%rd2, %rd24;
	cvta.to.global.u64 	%rd3, %rd26;
	cvta.to.global.u64 	%rd4, %rd27;
	cvta.to.global.u64 	%rd5, %rd23;
	cvta.to.global.u64 	%rd29, %rd28;
	mov.u32 	%r1, %tid.x;
	mov.u32 	%r6, %ntid.x;
	mov.u32 	%r7, %ctaid.x;
	mul.lo.s32 	%r2, %r6, %r7;
	add.s32 	%r8, %r2, %r1;
	cvt.s64.s32 	%rd97, %r8;
	mul.wide.s32 	%rd30, %r8, 4;
	add.s64 	%rd31, %rd29, %rd30;
	ld.global.f32 	%f67, [%rd31];
	mul.lo.s32 	%r3, %r5, %r6;
	or.b32  	%r9, %r2, %r1;
	setp.ne.s32 	%p1, %r9, 0;
	@%p1 bra 	$L__BB0_2;
	cvt.u64.u32 	%rd97, %r1;
	mul.wide.u32 	%rd85, %r1, 4;
	add.s64 	%rd86, %rd3, %rd85;
	ld.global.f32 	%f59, [%rd86];
	add.s32 	%r31, %r5, %r1;
	mul.wide.s32 	%rd87, %r31, 4;
	add.s64 	%rd88, %rd4, %rd87;
	ld.global.f32 	%f60, [%rd88];
	add.s64 	%rd89, %rd1, %rd85;
	add.s32 	%r32, %r1, 1;
	cvt.u64.u32 	%rd98, %r32;
	mul.f32 	%f69, %f59, %f60;
	ld.global.f32 	%f68, [%rd89];
	bra.uni 	$L__BB0_15;
$L__BB0_2:
	setp.ne.s32 	%p2, %r2, 0;
	add.s32 	%r4, %r5, -1;
	setp.ne.s32 	%p3, %r1, %r4;
	or.pred  	%p4, %p2, %p3;
	@%p4 bra 	$L__BB0_4;
	cvt.u64.u32 	%rd97, %r1;
	mul.wide.u32 	%rd80, %r1, 4;
	add.s64 	%rd81, %rd3, %rd80;
	ld.global.f32 	%f57, [%rd81];
	add.s32 	%r29, %r5, %r1;
	mul.wide.u32 	%rd82, %r29, 4;
	add.s64 	%rd83, %rd4, %rd82;
	ld.global.f32 	%f58, [%rd83];
	add.s64 	%rd84, %rd2, %rd80;
	add.s32 	%r30, %r1, -1;
	cvt.s64.s32 	%rd98, %r30;
	mul.f32 	%f69, %f57, %f58;
	ld.global.f32 	%f68, [%rd84];
	bra.uni 	$L__BB0_15;
$L__BB0_4:
	setp.ne.s32 	%p5, %r1, 0;
	setp.ne.s32 	%p6, %r2, %r3;
	or.pred  	%p7, %p5, %p6;
	@%p7 bra 	$L__BB0_6;
	cvt.s64.s32 	%rd97, %r2;
	mul.wide.s32 	%rd75, %r2, 4;
	add.s64 	%rd76, %rd5, %rd75;
	ld.global.f32 	%f55, [%rd76];
	sub.s32 	%r27, %r2, %r5;
	mul.wide.s32 	%rd77, %r27, 4;
	add.s64 	%rd78, %rd4, %rd77;
	ld.global.f32 	%f56, [%rd78];
	add.s64 	%rd79, %rd1, %rd75;
	add.s32 	%r28, %r2, 1;
	cvt.s64.s32 	%rd98, %r28;
	mul.f32 	%f69, %f55, %f56;
	ld.global.f32 	%f68, [%rd79];
	bra.uni 	$L__BB0_15;
$L__BB0_6:
	setp.ne.s32 	%p8, %r1, 0;
	@%p8 bra 	$L__BB0_8;
	cvt.s64.s32 	%rd97, %r2;
	mul.wide.s32 	%rd67, %r2, 4;
	add.s64 	%rd68, %rd5, %rd67;
	ld.global.f32 	%f50, [%rd68];
	sub.s32 	%r24, %r2, %r5;
	mul.wide.s32 	%rd69, %r24, 4;
	add.s64 	%rd70, %rd4, %rd69;
	ld.global.f32 	%f51, [%rd70];
	mul.f32 	%f52, %f50, %f51;
	sub.f32 	%f67, %f67, %f52;
	add.s64 	%rd71, %rd3, %rd67;
	ld.global.f32 	%f53, [%rd71];
	add.s32 	%r25, %r5, %r2;
	mul.wide.s32 	%rd72, %r25, 4;
	add.s64 	%rd73, %rd4, %rd72;
	ld.global.f32 	%f54, [%rd73];
	add.s64 	%rd74, %rd1, %rd67;
	add.s32 	%r26, %r2, 1;
	cvt.s64.s32 	%rd98, %r26;
	mul.f32 	%f69, %f53, %f54;
	ld.global.f32 	%f68, [%rd74];
	bra.uni 	$L__BB0_15;
$L__BB0_8:
	setp.ne.s32 	%p9, %r2, 0;
	@%p9 bra 	$L__BB0_10;
	cvt.u64.u32 	%rd97, %r1;
	mul.wide.u32 	%rd59, %r1, 4;
	add.s64 	%rd60, %rd3, %rd59;
	ld.global.f32 	%f45, [%rd60];
	add.s32 	%r21, %r5, %r1;
	mul.wide.s32 	%rd61, %r21, 4;
	add.s64 	%rd62, %rd4, %rd61;
	ld.global.f32 	%f46, [%rd62];
	mul.f32 	%f47, %f45, %f46;
	sub.f32 	%f67, %f67, %f47;
	add.s64 	%rd63, %rd2, %rd59;
	ld.global.f32 	%f48, [%rd63];
	add.s32 	%r22, %r1, -1;
	mul.wide.u32 	%rd64, %r22, 4;
	add.s64 	%rd65, %rd4, %rd64;
	ld.global.f32 	%f49, [%rd65];
	add.s64 	%rd66, %rd1, %rd59;
	add.s32 	%r23, %r1, 1;
	cvt.u64.u32 	%rd98, %r23;
	mul.f32 	%f69, %f48, %f49;
	ld.global.f32 	%f68, [%rd66];
	bra.uni 	$L__BB0_15;
$L__BB0_10:
	setp.ne.s32 	%p10, %r1, %r4;
	@%p10 bra 	$L__BB0_12;
	cvt.u32.u64 	%r17, %rd97;
	shl.b64 	%rd51, %rd97, 2;
	add.s64 	%rd52, %rd5, %rd51;
	ld.global.f32 	%f40, [%rd52];
	sub.s32 	%r18, %r17, %r5;
	mul.wide.s32 	%rd53, %r18, 4;
	add.s64 	%rd54, %rd4, %rd53;
	ld.global.f32 	%f41, [%rd54];
	mul.f32 	%f42, %f40, %f41;
	sub.f32 	%f67, %f67, %f42;
	add.s64 	%rd55, %rd3, %rd51;
	ld.global.f32 	%f43, [%rd55];
	add.s32 	%r19, %r5, %r17;
	mul.wide.s32 	%rd56, %r19, 4;
	add.s64 	%rd57, %rd4, %rd56;
	ld.global.f32 	%f44, [%rd57];
	add.s64 	%rd58, %rd2, %rd51;
	add.s32 	%r20, %r17, -1;
	cvt.s64.s32 	%rd98, %r20;
	mul.f32 	%f69, %f43, %f44;
	ld.global.f32 	%f68, [%rd58];
	bra.uni 	$L__BB0_15;
$L__BB0_12:
	setp.ne.s32 	%p11, %r2, %r3;
	@%p11 bra 	$L__BB0_14;
	cvt.u32.u64 	%r14, %rd97;
	shl.b64 	%rd43, %rd97, 2;
	add.s64 	%rd44, %rd5, %rd43;
	ld.global.f32 	%f35, [%rd44];
	sub.s32 	%r15, %r14, %r5;
	mul.wide.s32 	%rd45, %r15, 4;
	add.s64 	%rd46, %rd4, %rd45;
	ld.global.f32 	%f36, [%rd46];
	mul.f32 	%f37, %f35, %f36;
	sub.f32 	%f67, %f67, %f37;
	add.s64 	%rd47, %rd2, %rd43;
	ld.global.f32 	%f38, [%rd47];
	mul.wide.s32 	%rd48, %r5, 4;
	add.s64 	%rd49, %rd46, %rd48;
	ld.global.f32 	%f39, [%rd49+-4];
	add.s64 	%rd50, %rd1, %rd43;
	add.s32 	%r16, %r14, 1;
	cvt.s64.s32 	%rd98, %r16;
	mul.f32 	%f69, %f38, %f39;
	ld.global.f32 	%f68, [%rd50];
	bra.uni 	$L__BB0_15;
$L__BB0_14:
	cvt.u32.u64 	%r10, %rd97;
	shl.b64 	%rd32, %rd97, 2;
	add.s64 	%rd33, %rd5, %rd32;
	ld.global.f32 	%f26, [%rd33];
	sub.s32 	%r11, %r10, %r5;
	mul.wide.s32 	%rd34, %r11, 4;
	add.s64 	%rd35, %rd4, %rd34;
	ld.global.f32 	%f27, [%rd35];
	mul.f32 	%f28, %f26, %f27;
	sub.f32 	%f29, %f67, %f28;
	add.s64 	%rd36, %rd3, %rd32;
	ld.global.f32 	%f30, [%rd36];
	add.s32 	%r12, %r5, %r10;
	mul.wide.s32 	%rd37, %r12, 4;
	add.s64 	%rd38, %rd4, %rd37;
	ld.global.f32 	%f31, [%rd38];
	mul.f32 	%f32, %f30, %f31;
	sub.f32 	%f67, %f29, %f32;
	add.s64 	%rd39, %rd2, %rd32;
	ld.global.f32 	%f33, [%rd39];
	mul.wide.s32 	%rd40, %r5, 4;
	add.s64 	%rd41, %rd35, %rd40;
	ld.global.f32 	%f34, [%rd41+-4];
	add.s64 	%rd42, %rd1, %rd32;
	add.s32 	%r13, %r10, 1;
	cvt.s64.s32 	%rd98, %r13;
	mul.f32 	%f69, %f33, %f34;
	ld.global.f32 	%f68, [%rd42];
$L__BB0_15:
	ld.param.u64 	%rd96, [_Z13jacobi_SimplePKfS0_S0_S0_S0_iPfS0__param_2];
	cvta.to.global.u64 	%rd90, %rd96;
	sub.f32 	%f61, %f67, %f69;
	shl.b64 	%rd91, %rd98, 2;
	add.s64 	%rd92, %rd4, %rd91;
	ld.global.f32 	%f62, [%rd92];
	mul.f32 	%f63, %f68, %f62;
	sub.f32 	%f64, %f61, %f63;
	shl.b64 	%rd93, %rd97, 2;
	add.s64 	%rd94, %rd90, %rd93;
	ld.global.f32 	%f65, [%rd94];
	div.rn.f32 	%f66, %f64, %f65;
	add.s64 	%rd95, %rd4, %rd93;
	st.global.f32 	[%rd95], %f66;
	ret;

}


// ===== COMPILED SASS (sm_100) =====

	.target	sm_100

	.elftype	@"ET_EXEC"


//--------------------- .note.nv.tkinfo           --------------------------
	.section	.note.nv.tkinfo,"",@"SHT_NOTE"
	.sectionflags	@"SHF_NOTE_NV_TKINFO"
	.tkinfo
        /*0018*/ 	.word	0x00000002
        /*0030*/ 	.string	""
        /*0030*/ 	.string	"ptxas"
        /*0030*/ 	.string	"Cuda compilation tools, release 13.0, V13.0.88"
        /*0030*/ 	.string	"Build cuda_13.0.r13.0/compiler.36424714_0"
        /*0030*/ 	.string	"-arch sm_100 -m 64 "



//--------------------- .note.nv.cuinfo           --------------------------
	.section	.note.nv.cuinfo,"",@"SHT_NOTE"
	.sectionflags	@"SHF_NOTE_NV_CUINFO"
        /*0018*/ 	.short	0x0002
        /*001a*/ 	.short	0x0064
        /*001c*/ 	.short	0x0082
	.zero		2


//--------------------- .nv.info                  --------------------------
	.section	.nv.info,"",@"SHT_CUDA_INFO"
	.align	4


	//----- nvinfo : EIATTR_REGCOUNT
	.align		4
        /*0000*/ 	.byte	0x04, 0x2f
        /*0002*/ 	.short	(.L_1 - .L_0)
	.align		4
.L_0:
        /*0004*/ 	.word	index@(_Z13jacobi_SimplePKfS0_S0_S0_S0_iPfS0_)
        /*0008*/ 	.word	0x00000016


	//----- nvinfo : EIATTR_FRAME_SIZE
	.align		4
.L_1:
        /*000c*/ 	.byte	0x04, 0x11
        /*000e*/ 	.short	(.L_3 - .L_2)
	.align		4
.L_2:
        /*0010*/ 	.word	index@($__internal_0_$__cuda_sm3x_div_rn_noftz_f32_slowpath)
        /*0014*/ 	.word	0x00000000


	//----- nvinfo : EIATTR_FRAME_SIZE
	.align		4
.L_3:
        /*0018*/ 	.byte	0x04, 0x11
        /*001a*/ 	.short	(.L_5 - .L_4)
	.align		4
.L_4:
        /*001c*/ 	.word	index@(_Z13jacobi_SimplePKfS0_S0_S0_S0_iPfS0_)
        /*0020*/ 	.word	0x00000000


	//----- nvinfo : EIATTR_MIN_STACK_SIZE
	.align		4
.L_5:
        /*0024*/ 	.byte	0x04, 0x12
        /*0026*/ 	.short	(.L_7 - .L_6)
	.align		4
.L_6:
        /*0028*/ 	.word	index@(_Z13jacobi_SimplePKfS0_S0_S0_S0_iPfS0_)
        /*002c*/ 	.word	0x00000000
.L_7:


//--------------------- .nv.compat                --------------------------
	.section	.nv.compat,"",@"SHT_CUDA_COMPAT_INFO"
	.align	4
        /*0000*/ 	.byte	0x02, 0x09, 0x00, 0x00, 0x02, 0x02, 0x01, 0x00, 0x02, 0x05, 0x05, 0x00, 0x03, 0x07, 0x01, 0x01
        /*0010*/ 	.byte	0x02, 0x03, 0x00, 0x00, 0x02, 0x06, 0x01, 0x00, 0x04, 0x0b, 0x08, 0x00, 0x01, 0x00, 0x00, 0x00
        /*0020*/ 	.byte	0x00, 0x00, 0x00, 0x00


//--------------------- .nv.info._Z13jacobi_SimplePKfS0_S0_S0_S0_iPfS0_ --------------------------
	.section	.nv.info._Z13jacobi_SimplePKfS0_S0_S0_S0_iPfS0_,"",@"SHT_CUDA_INFO"
	.sectionflags	@""
	.align	4


	//----- nvinfo : EIATTR_CUDA_API_VERSION
	.align		4
        /*0000*/ 	.byte	0x04, 0x37
        /*0002*/ 	.short	(.L_9 - .L_8)
.L_8:
        /*0004*/ 	.word	0x00000082


	//----- nvinfo : EIATTR_KPARAM_INFO
	.align		4
.L_9:
        /*0008*/ 	.byte	0x04, 0x17
        /*000a*/ 	.short	(.L_11 - .L_10)
.L_10:
        /*000c*/ 	.word	0x00000000
        /*0010*/ 	.short	0x0007
        /*0012*/ 	.short	0x0038
        /*0014*/ 	.byte	0x00, 0xf5, 0x21, 0x00


	//----- nvinfo : EIATTR_KPARAM_INFO
	.align		4
.L_11:
        /*0018*/ 	.byte	0x04, 0x17
        /*001a*/ 	.short	(.L_13 - .L_12)
.L_12:
        /*001c*/ 	.word	0x00000000
        /*0020*/ 	.short	0x0006
        /*0022*/ 	.short	0x0030
        /*0024*/ 	.byte	0x00, 0xf5, 0x21, 0x00


	//----- nvinfo : EIATTR_KPARAM_INFO
	.align		4
.L_13:
        /*0028*/ 	.byte	0x04, 0x17
        /*002a*/ 	.short	(.L_15 - .L_14)
.L_14:
        /*002c*/ 	.word	0x00000000
        /*0030*/ 	.short	0x0005
        /*0032*/ 	.short	0x0028
        /*0034*/ 	.byte	0x00, 0xf0, 0x11, 0x00


	//----- nvinfo : EIATTR_KPARAM_INFO
	.align		4
.L_15:
        /*0038*/ 	.byte	0x04, 0x17
        /*003a*/ 	.short	(.L_17 - .L_16)
.L_16:
        /*003c*/ 	.word	0x00000000
        /*0040*/ 	.short	0x0004
        /*0042*/ 	.short	0x0020
        /*0044*/ 	.byte	0x00, 0xf5, 0x21, 0x00


	//----- nvinfo : EIATTR_KPARAM_INFO
	.align		4
.L_17:
        /*0048*/ 	.byte	0x04, 0x17
        /*004a*/ 	.short	(.L_19 - .L_18)
.L_18:
        /*004c*/ 	.word	0x00000000
        /*0050*/ 	.short	0x0003
        /*0052*/ 	.short	0x0018
        /*0054*/ 	.byte	0x00, 0xf5, 0x21, 0x00


	//----- nvinfo : EIATTR_KPARAM_INFO
	.align		4
.L_19:
        /*0058*/ 	.byte	0x04, 0x17
        /*005a*/ 	.short	(.L_21 - .L_20)
.L_20:
        /*005c*/ 	.word	0x00000000
        /*0060*/ 	.short	0x0002
        /*0062*/ 	.short	0x0010
        /*0064*/ 	.byte	0x00, 0xf5, 0x21, 0x00


	//----- nvinfo : EIATTR_KPARAM_INFO
	.align		4
.L_21:
        /*0068*/ 	.byte	0x04, 0x17
        /*006a*/ 	.short	(.L_23 - .L_22)
.L_22:
        /*006c*/ 	.word	0x00000000
        /*0070*/ 	.short	0x0001
        /*0072*/ 	.short	0x0008
        /*0074*/ 	.byte	0x00, 0xf5, 0x21, 0x00


	//----- nvinfo : EIATTR_KPARAM_INFO
	.align		4
.L_23:
        /*0078*/ 	.byte	0x04, 0x17
        /*007a*/ 	.short	(.L_25 - .L_24)
.L_24:
        /*007c*/ 	.word	0x00000000
        /*0080*/ 	.short	0x0000
        /*0082*/ 	.short	0x0000
        /*0084*/ 	.byte	0x00, 0xf5, 0x21, 0x00


	//----- nvinfo : EIATTR_SPARSE_MMA_MASK
	.align		4
.L_25:
        /*0088*/ 	.byte	0x03, 0x50
        /*008a*/ 	.short	0x0000


	//----- nvinfo : EIATTR_MAXREG_COUNT
	.align		4
        /*008c*/ 	.byte	0x03, 0x1b
        /*008e*/ 	.short	0x00ff


	//----- nvinfo : EIATTR_MERCURY_ISA_VERSION
	.align		4
        /*0090*/ 	.byte	0x03, 0x5f
        /*0092*/ 	.short	0x0101


	//----- nvinfo : EIATTR_VRC_CTA_INIT_COUNT
	.align		4
        /*0094*/ 	.byte	0x02, 0x4a
	.zero		1
	.zero		1


	//----- nvinfo : EIATTR_EXIT_INSTR_OFFSETS
	.align		4
        /*0098*/ 	.byte	0x04, 0x1c
        /*009a*/ 	.short	(.L_27 - .L_26)


	//   ....[0]....
.L_26:
        /*009c*/ 	.word	0x00000e80


	//----- nvinfo : EIATTR_CRS_STACK_SIZE
	.align		4
.L_27:
        /*00a0*/ 	.byte	0x04, 0x1e
        /*00a2*/ 	.short	(.L_29 - .L_28)
.L_28:
        /*00a4*/ 	.word	0x00000000


	//----- nvinfo : EIATTR_CBANK_PARAM_SIZE
	.align		4
.L_29:
        /*00a8*/ 	.byte	0x03, 0x19
        /*00aa*/ 	.short	0x0040


	//----- nvinfo : EIATTR_PARAM_CBANK
	.align		4
        /*00ac*/ 	.byte	0x04, 0x0a
        /*00ae*/ 	.short	(.L_31 - .L_30)
	.align		4
.L_30:
        /*00b0*/ 	.word	index@(.nv.constant0._Z13jacobi_SimplePKfS0_S0_S0_S0_iPfS0_)
        /*00b4*/ 	.short	0x0380
        /*00b6*/ 	.short	0x0040


	//----- nvinfo : EIATTR_SW_WAR
	.align		4
.L_31:
        /*00b8*/ 	.byte	0x04, 0x36
        /*00ba*/ 	.short	(.L_33 - .L_32)
.L_32:
        /*00bc*/ 	.word	0x00000008
.L_33:


//--------------------- .nv.callgraph             --------------------------
	.section	.nv.callgraph,"",@"SHT_CUDA_CALLGRAPH"
	.align	4
	.sectionentsize	8
	.align		4
        /*0000*/ 	.word	0x00000000
	.align		4
        /*0004*/ 	.word	0xffffffff
	.align		4
        /*0008*/ 	.word	0x00000000
	.align		4
        /*000c*/ 	.word	0xfffffffe
	.align		4
        /*0010*/ 	.word	0x00000000
	.align		4
        /*0014*/ 	.word	0xfffffffd
	.align		4
        /*0018*/ 	.word	0x00000000
	.align		4
        /*001c*/ 	.word	0xfffffffc


//--------------------- .text._Z13jacobi_SimplePKfS0_S0_S0_S0_iPfS0_ --------------------------
	.section	.text._Z13jacobi_SimplePKfS0_S0_S0_S0_iPfS0_,"ax",@progbits
	.align	128
        .global         _Z13jacobi_SimplePKfS0_S0_S0_S0_iPfS0_
        .type           _Z13jacobi_SimplePKfS0_S0_S0_S0_iPfS0_,@function
        .size           _Z13jacobi_SimplePKfS0_S0_S0_S0_iPfS0_,(.L_x_22 - _Z13jacobi_SimplePKfS0_S0_S0_S0_iPfS0_)
        .other          _Z13jacobi_SimplePKfS0_S0_S0_S0_iPfS0_,@"STO_CUDA_ENTRY STV_DEFAULT"
_Z13jacobi_SimplePKfS0_S0_S0_S0_iPfS0_:
.text._Z13jacobi_SimplePKfS0_S0_S0_S0_iPfS0_:
[----:B------:R-:W-:Y:S01]  /*0000*/  LDC R1, c[0x0][0x37c] ;  /* 0x0000df00ff017b82 */ /* 0x000fe20000000800 */
[----:B------:R-:W0:Y:S01]  /*0010*/  S2R R5, SR_CTAID.X ;  /* 0x0000000000057919 */ /* 0x000e220000002500 */
[----:B------:R-:W0:Y:S06]  /*0020*/  LDCU UR6, c[0x0][0x360] ;  /* 0x00006c00ff0677ac */ /* 0x000e2c0008000800 */
[----:B------:R-:W1:Y:S01]  /*0030*/  LDC R7, c[0x0][0x3a8] ;  /* 0x0000ea00ff077b82 */ /* 0x000e620000000800 */
[----:B------:R-:W2:Y:S01]  /*0040*/  S2R R4, SR_TID.X ;  /* 0x0000000000047919 */ /* 0x000ea20000002100 */
[----:B------:R-:W3:Y:S06]  /*0050*/  LDCU.64 UR4, c[0x0][0x358] ;  /* 0x00006b00ff0477ac */ /* 0x000eec0008000a00 */
[----:B------:R-:W4:Y:S01]  /*0060*/  LDC.64 R10, c[0x0][0x3b8] ;  /* 0x0000ee00ff0a7b82 */ /* 0x000f220000000a00 */
[----:B0-----:R-:W-:-:S04]  /*0070*/  IMAD R5, R5, UR6, RZ ;  /* 0x0000000605057c24 */ /* 0x001fc8000f8e02ff */
[C---:B--2---:R-:W-:Y:S01]  /*0080*/  IMAD.IADD R2, R5.reuse, 0x1, R4 ;  /* 0x0000000105027824 */ /* 0x044fe200078e0204 */
[----:B------:R-:W-:-:S13]  /*0090*/  LOP3.LUT P0, RZ, R5, R4, RZ, 0xfc, !PT ;  /* 0x0000000405ff7212 */ /* 0x000fda000780fcff */
[----:B------:R-:W0:Y:S01]  /*00a0*/  @!P0 LDC.64 R14, c[0x0][0x3b0] ;  /* 0x0000ec00ff0e8b82 */ /* 0x000e220000000a00 */
[----:B-1----:R-:W-:-:S07]  /*00b0*/  @!P0 IMAD.IADD R3, R4, 0x1, R7 ;  /* 0x0000000104038824 */ /* 0x002fce00078e0207 */
[----:B------:R-:W1:Y:S08]  /*00c0*/  @!P0 LDC.64 R12, c[0x0][0x3a0] ;  /* 0x0000e800ff0c8b82 */ /* 0x000e700000000a00 */
[----:B------:R-:W2:Y:S01]  /*00d0*/  @!P0 LDC.64 R16, c[0x0][0x398] ;  /* 0x0000e600ff108b82 */ /* 0x000ea20000000a00 */
[----:B----4-:R-:W-:-:S05]  /*00e0*/  IMAD.WIDE R10, R2, 0x4, R10 ;  /* 0x00000004020a7825 */ /* 0x010fca00078e020a */
[----:B---3--:R3:W5:Y:S01]  /*00f0*/  LDG.E R0, desc[UR4][R10.64] ;  /* 0x000000040a007981 */ /* 0x008762000c1e1900 */
[----:B0-----:R-:W-:-:S06]  /*0100*/  @!P0 IMAD.WIDE R14, R3, 0x4, R14 ;  /* 0x00000004030e8825 */ /* 0x001fcc00078e020e */
[----:B------:R-:W4:Y:S01]  /*0110*/  @!P0 LDG.E R15, desc[UR4][R14.64] ;  /* 0x000000040e0f8981 */ /* 0x000f22000c1e1900 */
[----:B-1----:R-:W-:-:S06]  /*0120*/  @!P0 IMAD.WIDE.U32 R12, R4, 0x4, R12 ;  /* 0x00000004040c8825 */ /* 0x002fcc00078e000c */
[----:B------:R-:W4:Y:S01]  /*0130*/  @!P0 LDG.E R12, desc[UR4][R12.64] ;  /* 0x000000040c0c8981 */ /* 0x000f22000c1e1900 */
[----:B--2---:R-:W-:-:S05]  /*0140*/  @!P0 IMAD.WIDE.U32 R16, R4, 0x4, R16 ;  /* 0x0000000404108825 */ /* 0x004fca00078e0010 */
[----:B------:R3:W5:Y:S01]  /*0150*/  @!P0 LDG.E R6, desc[UR4][R16.64] ;  /* 0x0000000410068981 */ /* 0x000762000c1e1900 */
[----:B------:R-:W-:Y:S01]  /*0160*/  BSSY.RECONVERGENT B0, `(.L_x_0) ;  /* 0x00000b4000007945 */ /* 0x000fe20003800200 */
[----:B------:R-:W-:Y:S01]  /*0170*/  SHF.R.S32.HI R3, RZ, 0x1f, R2 ;  /* 0x0000001fff037819 */ /* 0x000fe20000011402 */
[----:B------:R-:W-:Y:S01]  /*0180*/  @!P0 VIADD R8, R4, 0x1 ;  /* 0x0000000104088836 */ /* 0x000fe20000000000 */
[----:B------:R-:W-:Y:S01]  /*0190*/  @!P0 MOV R2, R4 ;  /* 0x0000000400028202 */ /* 0x000fe20000000f00 */
[----:B------:R-:W-:Y:S02]  /*01a0*/  @!P0 IMAD.MOV.U32 R9, RZ, RZ, RZ ;  /* 0x000000ffff098224 */ /* 0x000fe400078e00ff */
[----:B------:R-:W-:Y:S02]  /*01b0*/  @!P0 IMAD.MOV.U32 R3, RZ, RZ, RZ ;  /* 0x000000ffff038224 */ /* 0x000fe400078e00ff */
[----:B----4-:R-:W-:Y:S01]  /*01c0*/  @!P0 FMUL R19, R12, R15 ;  /* 0x0000000f0c138220 */ /* 0x010fe20000400000 */
[----:B---3--:R-:W-:Y:S06]  /*01d0*/  @!P0 BRA `(.L_x_1) ;  /* 0x0000000800b08947 */ /* 0x008fec0003800000 */
[C---:B------:R-:W-:Y:S02]  /*01e0*/  VIADD R9, R7.reuse, 0xffffffff ;  /* 0xffffffff07097836 */ /* 0x040fe40000000000 */
[----:B-----5:R-:W-:-:S03]  /*01f0*/  IMAD R6, R7, UR6, RZ ;  /* 0x0000000607067c24 */ /* 0x020fc6000f8e02ff */
[----:B------:R-:W-:-:S04]  /*0200*/  ISETP.NE.AND P0, PT, R4, R9, PT ;  /* 0x000000090400720c */ /* 0x000fc80003f05270 */
[----:B------:R-:W-:-:S13]  /*0210*/  ISETP.NE.OR P1, PT, R5, RZ, P0 ;  /* 0x000000ff0500720c */ /* 0x000fda0000725670 */
[----:B------:R-:W-:Y:S05]  /*0220*/  @P1 BRA `(.L_x_2) ;  /* 0x0000000000401947 */ /* 0x000fea0003800000 */
[----:B------:R-:W0:Y:S01]  /*0230*/  LDC.64 R2, c[0x0][0x3b0] ;  /* 0x0000ec00ff027b82 */ /* 0x000e220000000a00 */
[----:B------:R-:W-:-:S07]  /*0240*/  IMAD.IADD R7, R4, 0x1, R7 ;  /* 0x0000000104077824 */ /* 0x000fce00078e0207 */
[----:B------:R-:W1:Y:S08]  /*0250*/  LDC.64 R10, c[0x0][0x3a0] ;  /* 0x0000e800ff0a7b82 */ /* 0x000e700000000a00 */
[----:B------:R-:W2:Y:S01]  /*0260*/  LDC.64 R8, c[0x0][0x388] ;  /* 0x0000e200ff087b82 */ /* 0x000ea20000000a00 */
[----:B0-----:R-:W-:-:S06]  /*0270*/  IMAD.WIDE.U32 R2, R7, 0x4, R2 ;  /* 0x0000000407027825 */ /* 0x001fcc00078e0002 */
[----:B------:R0:W3:Y:S01]  /*0280*/  LDG.E R2, desc[UR4][R2.64] ;  /* 0x0000000402027981 */ /* 0x0000e2000c1e1900 */
[----:B-1----:R-:W-:-:S06]  /*0290*/  IMAD.WIDE.U32 R10, R4, 0x4, R10 ;  /* 0x00000004040a7825 */ /* 0x002fcc00078e000a */
[----:B------:R-:W3:Y:S01]  /*02a0*/  LDG.E R11, desc[UR4][R10.64] ;  /* 0x000000040a0b7981 */ /* 0x000ee2000c1e1900 */
[----:B--2---:R-:W-:-:S06]  /*02b0*/  IMAD.WIDE.U32 R6, R4, 0x4, R8 ;  /* 0x0000000404067825 */ /* 0x004fcc00078e0008 */
[----:B------:R1:W5:Y:S01]  /*02c0*/  LDG.E R6, desc[UR4][R6.64] ;  /* 0x0000000406067981 */ /* 0x000362000c1e1900 */
[----:B------:R-:W-:Y:S01]  /*02d0*/  IADD3 R8, PT, PT, R4, -0x1, RZ ;  /* 0xffffffff04087810 */ /* 0x000fe20007ffe0ff */
[----:B0-----:R-:W-:-:S03]  /*02e0*/  IMAD.MOV.U32 R3, RZ, RZ, RZ ;  /* 0x000000ffff037224 */ /* 0x001fc600078e00ff */
[----:B------:R-:W-:Y:S01]  /*02f0*/  SHF.R.S32.HI R9, RZ, 0x1f, R8 ;  /* 0x0000001fff097819 */ /* 0x000fe20000011408 */
[----:B---3--:R-:W-:Y:S01]  /*0300*/  FMUL R19, R11, R2 ;  /* 0x000000020b137220 */ /* 0x008fe20000400000 */
[----:B------:R-:W-:Y:S01]  /*0310*/  IMAD.MOV.U32 R2, RZ, RZ, R4 ;  /* 0x000000ffff027224 */ /* 0x000fe200078e0004 */
[----:B-1----:R-:W-:Y:S06]  /*0320*/  BRA `(.L_x_1) ;  /* 0x00000008005c7947 */ /* 0x002fec0003800000 */
.L_x_2:
[----:B------:R-:W-:-:S04]  /*0330*/  ISETP.NE.AND P1, PT, R5, R6, PT ;  /* 0x000000060500720c */ /* 0x000fc80003f25270 */
[----:B------:R-:W-:-:S13]  /*0340*/  ISETP.NE.OR P2, PT, R4, RZ, P1 ;  /* 0x000000ff0400720c */ /* 0x000fda0000f45670 */
[----:B------:R-:W-:Y:S05]  /*0350*/  @P2 BRA `(.L_x_3) ;  /* 0x0000000000402947 */ /* 0x000fea0003800000 */
[----:B------:R-:W0:Y:S01]  /*0360*/  LDC.64 R12, c[0x0][0x3b0] ;  /* 0x0000ec00ff0c7b82 */ /* 0x000e220000000a00 */
[----:B------:R-:W-:-:S07]  /*0370*/  IMAD.IADD R7, R5, 0x1, -R7 ;  /* 0x0000000105077824 */ /* 0x000fce00078e0a07 */
[----:B------:R-:W1:Y:S08]  /*0380*/  LDC.64 R10, c[0x0][0x380] ;  /* 0x0000e000ff0a7b82 */ /* 0x000e700000000a00 */
[----:B------:R-:W2:Y:S01]  /*0390*/  LDC.64 R2, c[0x0][0x398] ;  /* 0x0000e600ff027b82 */ /* 0x000ea20000000a00 */
[----:B0-----:R-:W-:-:S06]  /*03a0*/  IMAD.WIDE R12, R7, 0x4, R12 ;  /* 0x00000004070c7825 */ /* 0x001fcc00078e020c */
[----:B------:R-:W3:Y:S01]  /*03b0*/  LDG.E R13, desc[UR4][R12.64] ;  /* 0x000000040c0d7981 */ /* 0x000ee2000c1e1900 */
[----:B-1----:R-:W-:-:S06]  /*03c0*/  IMAD.WIDE R10, R5, 0x4, R10 ;  /* 0x00000004050a7825 */ /* 0x002fcc00078e020a */
[----:B------:R-:W3:Y:S01]  /*03d0*/  LDG.E R10, desc[UR4][R10.64] ;  /* 0x000000040a0a7981 */ /* 0x000ee2000c1e1900 */
[----:B--2---:R-:W-:-:S06]  /*03e0*/  IMAD.WIDE R6, R5, 0x4, R2 ;  /* 0x0000000405067825 */ /* 0x004fcc00078e0202 */
[----:B------:R0:W5:Y:S01]  /*03f0*/  LDG.E R6, desc[UR4][R6.64] ;  /* 0x0000000406067981 */ /* 0x000162000c1e1900 */
[----:B------:R-:W-:Y:S01]  /*0400*/  IADD3 R8, PT, PT, R5, 0x1, RZ ;  /* 0x0000000105087810 */ /* 0x000fe20007ffe0ff */
[--C-:B------:R-:W-:Y:S01]  /*0410*/  IMAD.MOV.U32 R2, RZ, RZ, R5.reuse ;  /* 0x000000ffff027224 */ /* 0x100fe200078e0005 */
[----:B------:R-:W-:Y:S02]  /*0420*/  SHF.R.S32.HI R3, RZ, 0x1f, R5 ;  /* 0x0000001fff037819 */ /* 0x000fe40000011405 */
[----:B------:R-:W-:Y:S01]  /*0430*/  SHF.R.S32.HI R9, RZ, 0x1f, R8 ;  /* 0x0000001fff097819 */ /* 0x000fe20000011408 */
[----:B---3--:R-:W-:Y:S01]  /*0440*/  FMUL R19, R10, R13 ;  /* 0x0000000d0a137220 */ /* 0x008fe20000400000 */
[----:B0-----:R-:W-:Y:S06]  /*0450*/  BRA `(.L_x_1) ;  /* 0x0000000800107947 */ /* 0x001fec0003800000 */
.L_x_3:
[----:B------:R-:W-:-:S13]  /*0460*/  ISETP.NE.AND P2, PT, R4, RZ, PT ;  /* 0x000000ff0400720c */ /* 0x000fda0003f45270 */
[----:B------:R-:W-:Y:S05]  /*0470*/  @P2 BRA `(.L_x_4) ;  /* 0x00000000005c2947 */ /* 0x000fea0003800000 */
[----:B------:R-:W0:Y:S01]  /*0480*/  LDC.64 R12, c[0x0][0x3b0] ;  /* 0x0000ec00ff0c7b82 */ /* 0x000e220000000a00 */
[C-C-:B------:R-:W-:Y:S02]  /*0490*/  IMAD.IADD R17, R5.reuse, 0x1, -R7.reuse ;  /* 0x0000000105117824 */ /* 0x140fe400078e0a07 */
[----:B------:R-:W-:-:S05]  /*04a0*/  IMAD.IADD R7, R5, 0x1, R7 ;  /* 0x0000000105077824 */ /* 0x000fca00078e0207 */
[----:B------:R-:W1:Y:S08]  /*04b0*/  LDC.64 R8, c[0x0][0x380] ;  /* 0x0000e000ff087b82 */ /* 0x000e700000000a00 */
[----:B------:R-:W2:Y:S08]  /*04c0*/  LDC.64 R10, c[0x0][0x3a0] ;  /* 0x0000e800ff0a7b82 */ /* 0x000eb00000000a00 */
[----:B------:R-:W3:Y:S01]  /*04d0*/  LDC.64 R2, c[0x0][0x398] ;  /* 0x0000e600ff027b82 */ /* 0x000ee20000000a00 */
[----:B0-----:R-:W-:-:S04]  /*04e0*/  IMAD.WIDE R16, R17, 0x4, R12 ;  /* 0x0000000411107825 */ /* 0x001fc800078e020c */
[----:B------:R-:W-:Y:S02]  /*04f0*/  IMAD.WIDE R12, R7, 0x4, R12 ;  /* 0x00000004070c7825 */ /* 0x000fe400078e020c */
[----:B------:R-:W4:Y:S02]  /*0500*/  LDG.E R16, desc[UR4][R16.64] ;  /* 0x0000000410107981 */ /* 0x000f24000c1e1900 */
[C---:B-1----:R-:W-:Y:S02]  /*0510*/  IMAD.WIDE R14, R5.reuse, 0x4, R8 ;  /* 0x00000004050e7825 */ /* 0x042fe400078e0208 */
[----:B------:R-:W4:Y:S04]  /*0520*/  LDG.E R13, desc[UR4][R12.64] ;  /* 0x000000040c0d7981 */ /* 0x000f28000c1e1900 */
[----:B------:R-:W4:Y:S01]  /*0530*/  LDG.E R15, desc[UR4][R14.64] ;  /* 0x000000040e0f7981 */ /* 0x000f22000c1e1900 */
[----:B--2---:R-:W-:-:S06]  /*0540*/  IMAD.WIDE R10, R5, 0x4, R10 ;  /* 0x00000004050a7825 */ /* 0x004fcc00078e020a */
[----:B------:R-:W2:Y:S01]  /*0550*/  LDG.E R10, desc[UR4][R10.64] ;  /* 0x000000040a0a7981 */ /* 0x000ea2000c1e1900 */
[----:B---3--:R-:W-:-:S06]  /*0560*/  IMAD.WIDE R6, R5, 0x4, R2 ;  /* 0x0000000405067825 */ /* 0x008fcc00078e0202 */
[----:B------:R0:W5:Y:S01]  /*0570*/  LDG.E R6, desc[UR4][R6.64] ;  /* 0x0000000406067981 */ /* 0x000162000c1e1900 */
[----:B------:R-:W-:Y:S01]  /*0580*/  IADD3 R8, PT, PT, R5, 0x1, RZ ;  /* 0x0000000105087810 */ /* 0x000fe20007ffe0ff */
[--C-:B------:R-:W-:Y:S01]  /*0590*/  IMAD.MOV.U32 R2, RZ, RZ, R5.reuse ;  /* 0x000000ffff027224 */ /* 0x100fe200078e0005 */
[----:B------:R-:W-:Y:S02]  /*05a0*/  SHF.R.S32.HI R3, RZ, 0x1f, R5 ;  /* 0x0000001fff037819 */ /* 0x000fe40000011405 */
[----:B------:R-:W-:Y:S01]  /*05b0*/  SHF.R.S32.HI R9, RZ, 0x1f, R8 ;  /* 0x0000001fff097819 */ /* 0x000fe20000011408 */
[----:B----4-:R-:W-:Y:S01]  /*05c0*/  FFMA R0, -R15, R16, R0 ;  /* 0x000000100f007223 */ /* 0x010fe20000000100 */
[----:B--2---:R-:W-:Y:S01]  /*05d0*/  FMUL R19, R10, R13 ;  /* 0x0000000d0a137220 */ /* 0x004fe20000400000 */
[----:B0-----:R-:W-:Y:S06]  /*05e0*/  BRA `(.L_x_1) ;  /* 0x0000000400ac7947 */ /* 0x001fec0003800000 */
.L_x_4:
[----:B------:R-:W-:-:S13]  /*05f0*/  ISETP.NE.AND P2, PT, R5, RZ, PT ;  /* 0x000000ff0500720c */ /* 0x000fda0003f45270 */
[----:B------:R-:W-:Y:S05]  /*0600*/  @P2 BRA `(.L_x_5) ;  /* 0x00000000005c2947 */ /* 0x000fea0003800000 */
[----:B------:R-:W0:Y:S01]  /*0610*/  LDC.64 R10, c[0x0][0x3b0] ;  /* 0x0000ec00ff0a7b82 */ /* 0x000e220000000a00 */
[C---:B------:R-:W-:Y:S02]  /*0620*/  IMAD.IADD R15, R4.reuse, 0x1, R7 ;  /* 0x00000001040f7824 */ /* 0x040fe400078e0207 */
[----:B------:R-:W-:-:S05]  /*0630*/  VIADD R5, R4, 0xffffffff ;  /* 0xffffffff04057836 */ /* 0x000fca0000000000 */
[----:B------:R-:W1:Y:S08]  /*0640*/  LDC.64 R8, c[0x0][0x3a0] ;  /* 0x0000e800ff087b82 */ /* 0x000e700000000a00 */
[----:B------:R-:W2:Y:S01]  /*0650*/  LDC.64 R16, c[0x0][0x388] ;  /* 0x0000e200ff107b82 */ /* 0x000ea20000000a00 */
[----:B0-----:R-:W-:-:S07]  /*0660*/  IMAD.WIDE R14, R15, 0x4, R10 ;  /* 0x000000040f0e7825 */ /* 0x001fce00078e020a */
[----:B------:R-:W0:Y:S01]  /*0670*/  LDC.64 R2, c[0x0][0x398] ;  /* 0x0000e600ff027b82 */ /* 0x000e220000000a00 */
[----:B------:R-:W-:Y:S01]  /*0680*/  IMAD.WIDE.U32 R10, R5, 0x4, R10 ;  /* 0x00000004050a7825 */ /* 0x000fe200078e000a */
[----:B------:R-:W3:Y:S03]  /*0690*/  LDG.E R14, desc[UR4][R14.64] ;  /* 0x000000040e0e7981 */ /* 0x000ee6000c1e1900 */
[C---:B-1----:R-:W-:Y:S02]  /*06a0*/  IMAD.WIDE.U32 R12, R4.reuse, 0x4, R8 ;  /* 0x00000004040c7825 */ /* 0x042fe400078e0008 */
[----:B------:R-:W4:Y:S04]  /*06b0*/  LDG.E R10, desc[UR4][R10.64] ;  /* 0x000000040a0a7981 */ /* 0x000f28000c1e1900 */
[----:B------:R-:W3:Y:S01]  /*06c0*/  LDG.E R13, desc[UR4][R12.64] ;  /* 0x000000040c0d7981 */ /* 0x000ee2000c1e1900 */
[----:B--2---:R-:W-:-:S06]  /*06d0*/  IMAD.WIDE.U32 R16, R4, 0x4, R16 ;  /* 0x0000000404107825 */ /* 0x004fcc00078e0010 */
[----:B------:R-:W4:Y:S01]  /*06e0*/  LDG.E R17, desc[UR4][R16.64] ;  /* 0x0000000410117981 */ /* 0x000f22000c1e1900 */
[C---:B0-----:R-:W-:Y:S01]  /*06f0*/  IMAD.WIDE.U32 R2, R4.reuse, 0x4, R2 ;  /* 0x0000000404027825 */ /* 0x041fe200078e0002 */
[----:B------:R-:W-:-:S03]  /*0700*/  IADD3 R8, PT, PT, R4, 0x1, RZ ;  /* 0x0000000104087810 */ /* 0x000fc60007ffe0ff */
[----:B------:R-:W-:Y:S01]  /*0710*/  IMAD.MOV.U32 R9, RZ, RZ, RZ ;  /* 0x000000ffff097224 */ /* 0x000fe200078e00ff */
[----:B------:R0:W5:Y:S02]  /*0720*/  LDG.E R6, desc[UR4][R2.64] ;  /* 0x0000000402067981 */ /* 0x000164000c1e1900 */
[----:B0-----:R-:W-:Y:S02]  /*0730*/  IMAD.MOV.U32 R2, RZ, RZ, R4 ;  /* 0x000000ffff027224 */ /* 0x001fe400078e0004 */
[----:B------:R-:W-:Y:S02]  /*0740*/  IMAD.MOV.U32 R3, RZ, RZ, RZ ;  /* 0x000000ffff037224 */ /* 0x000fe400078e00ff */
[----:B---3--:R-:W-:Y:S01]  /*0750*/  FFMA R0, -R13, R14, R0 ;  /* 0x0000000e0d007223 */ /* 0x008fe20000000100 */
[----:B----4-:R-:W-:Y:S01]  /*0760*/  FMUL R19, R17, R10 ;  /* 0x0000000a11137220 */ /* 0x010fe20000400000 */
[----:B------:R-:W-:Y:S06]  /*0770*/  BRA `(.L_x_1) ;  /* 0x0000000400487947 */ /* 0x000fec0003800000 */
.L_x_5:
[----:B------:R-:W-:Y:S05]  /*0780*/  @P0 BRA `(.L_x_6) ;  /* 0x0000000000640947 */ /* 0x000fea0003800000 */
[----:B------:R-:W0:Y:S01]  /*0790*/  LDC.64 R10, c[0x0][0x3b0] ;  /* 0x0000ec00ff0a7b82 */ /* 0x000e220000000a00 */
[----:B------:R-:W1:Y:S01]  /*07a0*/  LDCU.128 UR8, c[0x0][0x380] ;  /* 0x00007000ff0877ac */ /* 0x000e620008000c00 */
[C---:B------:R-:W-:Y:S01]  /*07b0*/  SHF.L.U32 R6, R2.reuse, 0x2, RZ ;  /* 0x0000000202067819 */ /* 0x040fe200000006ff */
[C---:B------:R-:W-:Y:S01]  /*07c0*/  IMAD.IADD R5, R2.reuse, 0x1, -R7 ;  /* 0x0000000102057824 */ /* 0x040fe200078e0a07 */
[C---:B------:R-:W-:Y:S01]  /*07d0*/  SHF.L.U64.HI R8, R2.reuse, 0x2, R3 ;  /* 0x0000000202087819 */ /* 0x040fe20000010203 */
[----:B------:R-:W2:Y:S01]  /*07e0*/  LDCU.64 UR12, c[0x0][0x3a0] ;  /* 0x00007400ff0c77ac */ /* 0x000ea20008000a00 */
[----:B------:R-:W-:Y:S01]  /*07f0*/  IMAD.IADD R7, R2, 0x1, R7 ;  /* 0x0000000102077824 */ /* 0x000fe200078e0207 */
[C---:B-1----:R-:W-:Y:S02]  /*0800*/  IADD3 R12, P0, PT, R6.reuse, UR8, RZ ;  /* 0x00000008060c7c10 */ /* 0x042fe4000ff1e0ff */
[----:B--2---:R-:W-:Y:S01]  /*0810*/  IADD3 R14, P1, PT, R6, UR12, RZ ;  /* 0x0000000c060e7c10 */ /* 0x004fe2000ff3e0ff */
[----:B0-----:R-:W-:Y:S01]  /*0820*/  IMAD.WIDE R4, R5, 0x4, R10 ;  /* 0x0000000405047825 */ /* 0x001fe200078e020a */
[----:B------:R-:W-:-:S02]  /*0830*/  IADD3.X R13, PT, PT, R8, UR9, RZ, P0, !PT ;  /* 0x00000009080d7c10 */ /* 0x000fc400087fe4ff */
[----:B------:R-:W-:Y:S01]  /*0840*/  IADD3.X R15, PT, PT, R8, UR13, RZ, P1, !PT ;  /* 0x0000000d080f7c10 */ /* 0x000fe20008ffe4ff */
[----:B------:R-:W-:Y:S01]  /*0850*/  IMAD.WIDE R10, R7, 0x4, R10 ;  /* 0x00000004070a7825 */ /* 0x000fe200078e020a */
[----:B------:R-:W-:Y:S01]  /*0860*/  IADD3 R6, P0, PT, R6, UR10, RZ ;  /* 0x0000000a06067c10 */ /* 0x000fe2000ff1e0ff */
[----:B------:R-:W2:Y:S03]  /*0870*/  LDG.E R4, desc[UR4][R4.64] ;  /* 0x0000000404047981 */ /* 0x000ea6000c1e1900 */
[----:B------:R-:W-:Y:S01]  /*0880*/  IADD3.X R7, PT, PT, R8, UR11, RZ, P0, !PT ;  /* 0x0000000b08077c10 */ /* 0x000fe200087fe4ff */
[----:B------:R-:W2:Y:S04]  /*0890*/  LDG.E R13, desc[UR4][R12.64] ;  /* 0x000000040c0d7981 */ /* 0x000ea8000c1e1900 */
[----:B------:R-:W3:Y:S04]  /*08a0*/  LDG.E R14, desc[UR4][R14.64] ;  /* 0x000000040e0e7981 */ /* 0x000ee8000c1e1900 */
[----:B------:R-:W3:Y:S04]  /*08b0*/  LDG.E R11, desc[UR4][R10.64] ;  /* 0x000000040a0b7981 */ /* 0x000ee8000c1e1900 */
[----:B------:R0:W5:Y:S01]  /*08c0*/  LDG.E R6, desc[UR4][R6.64] ;  /* 0x0000000406067981 */ /* 0x000162000c1e1900 */
[----:B------:R-:W-:-:S05]  /*08d0*/  VIADD R8, R2, 0xffffffff ;  /* 0xffffffff02087836 */ /* 0x000fca0000000000 */
[----:B------:R-:W-:Y:S01]  /*08e0*/  SHF.R.S32.HI R9, RZ, 0x1f, R8 ;  /* 0x0000001fff097819 */ /* 0x000fe20000011408 */
[----:B--2---:R-:W-:Y:S01]  /*08f0*/  FFMA R0, -R13, R4, R0 ;  /* 0x000000040d007223 */ /* 0x004fe20000000100 */
[----:B---3--:R-:W-:Y:S01]  /*0900*/  FMUL R19, R14, R11 ;  /* 0x0000000b0e137220 */ /* 0x008fe20000400000 */
[----:B0-----:R-:W-:Y:S06]  /*0910*/  BRA `(.L_x_1) ;  /* 0x0000000000e07947 */ /* 0x001fec0003800000 */
.L_x_6:
[----:B------:R-:W-:Y:S05]  /*0920*/  @P1 BRA `(.L_x_7) ;  /* 0x0000000000601947 */ /* 0x000fea0003800000 */
[----:B------:R-:W0:Y:S01]  /*0930*/  LDC.64 R4, c[0x0][0x3b0] ;  /* 0x0000ec00ff047b82 */ /* 0x000e220000000a00 */
[----:B------:R-:W1:Y:S01]  /*0940*/  LDCU.128 UR12, c[0x0][0x380] ;  /* 0x00007000ff0c77ac */ /* 0x000e620008000c00 */
[C---:B------:R-:W-:Y:S01]  /*0950*/  IMAD.IADD R13, R2.reuse, 0x1, -R7 ;  /* 0x00000001020d7824 */ /* 0x040fe200078e0a07 */
[C---:B------:R-:W-:Y:S01]  /*0960*/  SHF.L.U32 R6, R2.reuse, 0x2, RZ ;  /* 0x0000000202067819 */ /* 0x040fe200000006ff */
[----:B------:R-:W2:Y:S01]  /*0970*/  LDCU.64 UR8, c[0x0][0x398] ;  /* 0x00007300ff0877ac */ /* 0x000ea20008000a00 */
[----:B------:R-:W-:Y:S02]  /*0980*/  SHF.L.U64.HI R8, R2, 0x2, R3 ;  /* 0x0000000202087819 */ /* 0x000fe40000010203 */
[C---:B-1----:R-:W-:Y:S02]  /*0990*/  IADD3 R10, P0, PT, R6.reuse, UR12, RZ ;  /* 0x0000000c060a7c10 */ /* 0x042fe4000ff1e0ff */
[----:B------:R-:W-:Y:S02]  /*09a0*/  IADD3 R14, P1, PT, R6, UR14, RZ ;  /* 0x0000000e060e7c10 */ /* 0x000fe4000ff3e0ff */
[C---:B------:R-:W-:Y:S01]  /*09b0*/  IADD3.X R11, PT, PT, R8.reuse, UR13, RZ, P0, !PT ;  /* 0x0000000d080b7c10 */ /* 0x040fe200087fe4ff */
[----:B0-----:R-:W-:Y:S01]  /*09c0*/  IMAD.WIDE R12, R13, 0x4, R4 ;  /* 0x000000040d0c7825 */ /* 0x001fe200078e0204 */
[----:B------:R-:W-:-:S02]  /*09d0*/  IADD3.X R15, PT, PT, R8, UR15, RZ, P1, !PT ;  /* 0x0000000f080f7c10 */ /* 0x000fc40008ffe4ff */
[----:B--2---:R-:W-:Y:S02]  /*09e0*/  IADD3 R6, P0, PT, R6, UR8, RZ ;  /* 0x0000000806067c10 */ /* 0x004fe4000ff1e0ff */
[----:B------:R-:W2:Y:S01]  /*09f0*/  LDG.E R11, desc[UR4][R10.64] ;  /* 0x000000040a0b7981 */ /* 0x000ea2000c1e1900 */
[----:B------:R-:W-:Y:S01]  /*0a00*/  IMAD.WIDE R4, R7, 0x4, R12 ;  /* 0x0000000407047825 */ /* 0x000fe200078e020c */
[----:B------:R-:W-:Y:S02]  /*0a10*/  IADD3.X R7, PT, PT, R8, UR9, RZ, P0, !PT ;  /* 0x0000000908077c10 */ /* 0x000fe400087fe4ff */
[----:B------:R-:W3:Y:S04]  /*0a20*/  LDG.E R15, desc[UR4][R14.64] ;  /* 0x000000040e0f7981 */ /* 0x000ee8000c1e1900 */
[----:B------:R-:W2:Y:S04]  /*0a30*/  LDG.E R12, desc[UR4][R12.64] ;  /* 0x000000040c0c7981 */ /* 0x000ea8000c1e1900 */
[----:B------:R-:W3:Y:S04]  /*0a40*/  LDG.E R4, desc[UR4][R4.64+-0x4] ;  /* 0xfffffc0404047981 */ /* 0x000ee8000c1e1900 */
[----:B------:R0:W5:Y:S01]  /*0a50*/  LDG.E R6, desc[UR4][R6.64] ;  /* 0x0000000406067981 */ /* 0x000162000c1e1900 */
[----:B------:R-:W-:-:S05]  /*0a60*/  VIADD R8, R2, 0x1 ;  /* 0x0000000102087836 */ /* 0x000fca0000000000 */
[----:B------:R-:W-:Y:S01]  /*0a70*/  SHF.R.S32.HI R9, RZ, 0x1f, R8 ;  /* 0x0000001fff097819 */ /* 0x000fe20000011408 */
[----:B--2---:R-:W-:Y:S01]  /*0a80*/  FFMA R0, -R11, R12, R0 ;  /* 0x0000000c0b007223 */ /* 0x004fe20000000100 */
[----:B---3--:R-:W-:Y:S01]  /*0a90*/  FMUL R19, R15, R4 ;  /* 0x000000040f137220 */ /* 0x008fe20000400000 */
[----:B0-----:R-:W-:Y:S06]  /*0aa0*/  BRA `(.L_x_1) ;  /* 0x00000000007c7947 */ /* 0x001fec0003800000 */
.L_x_7:
[----:B------:R-:W0:Y:S01]  /*0ab0*/  LDC.64 R12, c[0x0][0x3b0] ;  /* 0x0000ec00ff0c7b82 */ /* 0x000e220000000a00 */
[----:B------:R-:W1:Y:S01]  /*0ac0*/  LDCU.128 UR8, c[0x0][0x380] ;  /* 0x00007000ff0877ac */ /* 0x000e620008000c00 */
[C---:B------:R-:W-:Y:S01]  /*0ad0*/  IMAD.SHL.U32 R6, R2.reuse, 0x4, RZ ;  /* 0x0000000402067824 */ /* 0x040fe200078e00ff */
[C---:B------:R-:W-:Y:S01]  /*0ae0*/  IADD3 R9, PT, PT, R2.reuse, -R7, RZ ;  /* 0x8000000702097210 */ /* 0x040fe20007ffe0ff */
[C---:B------:R-:W-:Y:S01]  /*0af0*/  IMAD.IADD R17, R2.reuse, 0x1, R7 ;  /* 0x0000000102117824 */ /* 0x040fe200078e0207 */
[----:B------:R-:W2:Y:S01]  /*0b00*/  LDCU.64 UR12, c[0x0][0x3a0] ;  /* 0x00007400ff0c77ac */ /* 0x000ea20008000a00 */
[----:B------:R-:W-:Y:S01]  /*0b10*/  SHF.L.U64.HI R19, R2, 0x2, R3 ;  /* 0x0000000202137819 */ /* 0x000fe20000010203 */
[----:B------:R-:W3:Y:S01]  /*0b20*/  LDCU.64 UR14, c[0x0][0x398] ;  /* 0x00007300ff0e77ac */ /* 0x000ee20008000a00 */
[C---:B-1----:R-:W-:Y:S02]  /*0b30*/  IADD3 R10, P0, PT, R6.reuse, UR8, RZ ;  /* 0x00000008060a7c10 */ /* 0x042fe4000ff1e0ff */
[----:B------:R-:W-:-:S02]  /*0b40*/  IADD3 R4, P2, PT, R6, UR10, RZ ;  /* 0x0000000a06047c10 */ /* 0x000fc4000ff5e0ff */
[C---:B--2---:R-:W-:Y:S01]  /*0b50*/  IADD3 R14, P1, PT, R6.reuse, UR12, RZ ;  /* 0x0000000c060e7c10 */ /* 0x044fe2000ff3e0ff */
[--C-:B0-----:R-:W-:Y:S01]  /*0b60*/  IMAD.WIDE R8, R9, 0x4, R12.reuse ;  /* 0x0000000409087825 */ /* 0x101fe200078e020c */
[C---:B------:R-:W-:Y:S02]  /*0b70*/  IADD3.X R11, PT, PT, R19.reuse, UR9, RZ, P0, !PT ;  /* 0x00000009130b7c10 */ /* 0x040fe400087fe4ff */
[----:B------:R-:W-:Y:S01]  /*0b80*/  IADD3.X R15, PT, PT, R19, UR13, RZ, P1, !PT ;  /* 0x0000000d130f7c10 */ /* 0x000fe20008ffe4ff */
[----:B------:R-:W-:Y:S01]  /*0b90*/  IMAD.WIDE R12, R17, 0x4, R12 ;  /* 0x00000004110c7825 */ /* 0x000fe200078e020c */
[----:B------:R-:W-:Y:S01]  /*0ba0*/  IADD3.X R5, PT, PT, R19, UR11, RZ, P2, !PT ;  /* 0x0000000b13057c10 */ /* 0x000fe200097fe4ff */
[----:B------:R0:W2:Y:S01]  /*0bb0*/  LDG.E R18, desc[UR4][R8.64] ;  /* 0x0000000408127981 */ /* 0x0000a2000c1e1900 */
[----:B---3--:R-:W-:Y:S01]  /*0bc0*/  IADD3 R6, P0, PT, R6, UR14, RZ ;  /* 0x0000000e06067c10 */ /* 0x008fe2000ff1e0ff */
[----:B------:R-:W-:Y:S02]  /*0bd0*/  IMAD.WIDE R16, R7, 0x4, R8 ;  /* 0x0000000407107825 */ /* 0x000fe400078e0208 */
[----:B------:R-:W2:Y:S01]  /*0be0*/  LDG.E R11, desc[UR4][R10.64] ;  /* 0x000000040a0b7981 */ /* 0x000ea2000c1e1900 */
[----:B------:R-:W-:-:S03]  /*0bf0*/  IADD3.X R7, PT, PT, R19, UR15, RZ, P0, !PT ;  /* 0x0000000f13077c10 */ /* 0x000fc600087fe4ff */
[----:B------:R-:W3:Y:S04]  /*0c00*/  LDG.E R15, desc[UR4][R14.64] ;  /* 0x000000040e0f7981 */ /* 0x000ee8000c1e1900 */
[----:B------:R-:W4:Y:S04]  /*0c10*/  LDG.E R4, desc[UR4][R4.64] ;  /* 0x0000000404047981 */ /* 0x000f28000c1e1900 */
[----:B------:R-:W3:Y:S04]  /*0c20*/  LDG.E R12, desc[UR4][R12.64] ;  /* 0x000000040c0c7981 */ /* 0x000ee8000c1e1900 */
[----:B------:R-:W4:Y:S04]  /*0c30*/  LDG.E R17, desc[UR4][R16.64+-0x4] ;  /* 0xfffffc0410117981 */ /* 0x000f28000c1e1900 */
[----:B------:R1:W5:Y:S01]  /*0c40*/  LDG.E R6, desc[UR4][R6.64] ;  /* 0x0000000406067981 */ /* 0x000362000c1e1900 */
[----:B0-----:R-:W-:-:S05]  /*0c50*/  VIADD R8, R2, 0x1 ;  /* 0x0000000102087836 */ /* 0x001fca0000000000 */
[----:B------:R-:W-:Y:S01]  /*0c60*/  SHF.R.S32.HI R9, RZ, 0x1f, R8 ;  /* 0x0000001fff097819 */ /* 0x000fe20000011408 */
[----:B--2---:R-:W-:-:S04]  /*0c70*/  FFMA R0, -R11, R18, R0 ;  /* 0x000000120b007223 */ /* 0x004fc80000000100 */
[----:B---3--:R-:W-:Y:S01]  /*0c80*/  FFMA R0, -R15, R12, R0 ;  /* 0x0000000c0f007223 */ /* 0x008fe20000000100 */
[----:B-1--4-:R-:W-:-:S07]  /*0c90*/  FMUL R19, R4, R17 ;  /* 0x0000001104137220 */ /* 0x012fce0000400000 */
.L_x_1:
[----:B------:R-:W-:Y:S05]  /*0ca0*/  BSYNC.RECONVERGENT B0 ;  /* 0x0000000000007941 */ /* 0x000fea0003800200 */
.L_x_0:
[----:B------:R-:W0:Y:S01]  /*0cb0*/  LDCU.64 UR8, c[0x0][0x390] ;  /* 0x00007200ff0877ac */ /* 0x000e220008000a00 */
[C---:B------:R-:W-:Y:S01]  /*0cc0*/  IMAD.SHL.U32 R4, R2.reuse, 0x4, RZ ;  /* 0x0000000402047824 */ /* 0x040fe200078e00ff */
[----:B------:R-:W-:Y:S01]  /*0cd0*/  SHF.L.U64.HI R2, R2, 0x2, R3 ;  /* 0x0000000202027819 */ /* 0x000fe20000010203 */
[----:B------:R-:W1:Y:S03]  /*0ce0*/  LDCU.64 UR6, c[0x0][0x3b0] ;  /* 0x00007600ff0677ac */ /* 0x000e660008000a00 */
[----:B0-----:R-:W-:-:S04]  /*0cf0*/  IADD3 R12, P0, PT, R4, UR8, RZ ;  /* 0x00000008040c7c10 */ /* 0x001fc8000ff1e0ff */
[----:B------:R-:W-:Y:S02]  /*0d00*/  IADD3.X R13, PT, PT, R2, UR9, RZ, P0, !PT ;  /* 0x00000009020d7c10 */ /* 0x000fe400087fe4ff */
[----:B-1----:R-:W-:-:S04]  /*0d10*/  LEA R10, P0, R8, UR6, 0x2 ;  /* 0x00000006080a7c11 */ /* 0x002fc8000f8010ff */
[----:B------:R-:W2:Y:S01]  /*0d20*/  LDG.E R13, desc[UR4][R12.64] ;  /* 0x000000040c0d7981 */ /* 0x000ea2000c1e1900 */
[----:B------:R-:W-:-:S05]  /*0d30*/  LEA.HI.X R11, R8, UR7, R9, 0x2, P0 ;  /* 0x00000007080b7c11 */ /* 0x000fca00080f1409 */
[----:B------:R-:W3:Y:S01]  /*0d40*/  LDG.E R10, desc[UR4][R10.64] ;  /* 0x000000040a0a7981 */ /* 0x000ee2000c1e1900 */
[----:B-----5:R-:W-:Y:S01]  /*0d50*/  FADD R19, -R19, R0 ;  /* 0x0000000013137221 */ /* 0x020fe20000000100 */
[----:B------:R-:W-:Y:S01]  /*0d60*/  BSSY.RECONVERGENT B0, `(.L_x_8) ;  /* 0x000000d000007945 */ /* 0x000fe20003800200 */
[----:B--2---:R-:W0:Y:S02]  /*0d70*/  MUFU.RCP R3, R13 ;  /* 0x0000000d00037308 */ /* 0x004e240000001000 */
[----:B---3--:R-:W-:-:S06]  /*0d80*/  FFMA R0, R10, -R6, R19 ;  /* 0x800000060a007223 */ /* 0x008fcc0000000013 */
[----:B------:R-:W1:Y:S01]  /*0d90*/  FCHK P0, R0, R13 ;  /* 0x0000000d00007302 */ /* 0x000e620000000000 */
[----:B0-----:R-:W-:-:S04]  /*0da0*/  FFMA R8, -R13, R3, 1 ;  /* 0x3f8000000d087423 */ /* 0x001fc80000000103 */
[----:B------:R-:W-:-:S04]  /*0db0*/  FFMA R3, R3, R8, R3 ;  /* 0x0000000803037223 */ /* 0x000fc80000000003 */
[----:B------:R-:W-:-:S04]  /*0dc0*/  FFMA R6, R0, R3, RZ ;  /* 0x0000000300067223 */ /* 0x000fc800000000ff */
[----:B------:R-:W-:-:S04]  /*0dd0*/  FFMA R5, -R13, R6, R0 ;  /* 0x000000060d057223 */ /* 0x000fc80000000100 */
[----:B------:R-:W-:Y:S01]  /*0de0*/  FFMA R3, R3, R5, R6 ;  /* 0x0000000503037223 */ /* 0x000fe20000000006 */
[----:B-1----:R-:W-:Y:S06]  /*0df0*/  @!P0 BRA `(.L_x_9) ;  /* 0x00000000000c8947 */ /* 0x002fec0003800000 */
[----:B------:R-:W-:-:S07]  /*0e00*/  MOV R6, 0xe20 ;  /* 0x00000e2000067802 */ /* 0x000fce0000000f00 */
[----:B------:R-:W-:Y:S05]  /*0e10*/  CALL.REL.NOINC `($__internal_0_$__cuda_sm3x_div_rn_noftz_f32_slowpath) ;  /* 0x00000000001c7944 */ /* 0x000fea0003c00000 */
[----:B------:R-:W-:-:S07]  /*0e20*/  MOV R3, R0 ;  /* 0x0000000000037202 */ /* 0x000fce0000000f00 */
.L_x_9:
[----:B------:R-:W-:Y:S05]  /*0e30*/  BSYNC.RECONVERGENT B0 ;  /* 0x0000000000007941 */ /* 0x000fea0003800200 */
.L_x_8:
[----:B------:R-:W0:Y:S02]  /*0e40*/  LDCU.64 UR6, c[0x0][0x3b0] ;  /* 0x00007600ff0677ac */ /* 0x000e240008000a00 */
[----:B0-----:R-:W-:-:S04]  /*0e50*/  IADD3 R4, P0, PT, R4, UR6, RZ ;  /* 0x0000000604047c10 */ /* 0x001fc8000ff1e0ff */
[----:B------:R-:W-:-:S05]  /*0e60*/  IADD3.X R5, PT, PT, R2, UR7, RZ, P0, !PT ;  /* 0x0000000702057c10 */ /* 0x000fca00087fe4ff */
[----:B------:R-:W-:Y:S01]  /*0e70*/  STG.E desc[UR4][R4.64], R3 ;  /* 0x0000000304007986 */ /* 0x000fe2000c101904 */
[----:B------:R-:W-:Y:S05]  /*0e80*/  EXIT ;  /* 0x000000000000794d */ /* 0x000fea0003800000 */
        .weak           $__internal_0_$__cuda_sm3x_div_rn_noftz_f32_slowpath
        .type           $__internal_0_$__cuda_sm3x_div_rn_noftz_f32_slowpath,@function
        .size           $__internal_0_$__cuda_sm3x_div_rn_noftz_f32_slowpath,(.L_x_22 - $__internal_0_$__cuda_sm3x_div_rn_noftz_f32_slowpath)
$__internal_0_$__cuda_sm3x_div_rn_noftz_f32_slowpath:
[----:B------:R-:W-:Y:S01]  /*0e90*/  SHF.R.U32.HI R5, RZ, 0x17, R13 ;  /* 0x00000017ff057819 */ /* 0x000fe2000001160d */
[----:B------:R-:W-:Y:S01]  /*0ea0*/  BSSY.RECONVERGENT B1, `(.L_x_10) ;  /* 0x0000065000017945 */ /* 0x000fe20003800200 */
[--C-:B------:R-:W-:Y:S02]  /*0eb0*/  SHF.R.U32.HI R3, RZ, 0x17, R0.reuse ;  /* 0x00000017ff037819 */ /* 0x100fe40000011600 */
[----:B------:R-:W-:Y:S01]  /*0ec0*/  LOP3.LUT R15, R5, 0xff, RZ, 0xc0, !PT ;  /* 0x000000ff050f7812 */ /* 0x000fe200078ec0ff */
[----:B------:R-:W-:Y:S01]  /*0ed0*/  IMAD.MOV.U32 R5, RZ, RZ, R0 ;  /* 0x000000ffff057224 */ /* 0x000fe200078e0000 */
[----:B------:R-:W-:Y:S02]  /*0ee0*/  LOP3.LUT R10, R3, 0xff, RZ, 0xc0, !PT ;  /* 0x000000ff030a7812 */ /* 0x000fe400078ec0ff */
[----:B------:R-:W-:Y:S01]  /*0ef0*/  MOV R8, R13 ;  /* 0x0000000d00087202 */ /* 0x000fe20000000f00 */
[----:B------:R-:W-:Y:S02]  /*0f00*/  VIADD R11, R15, 0xffffffff ;  /* 0xffffffff0f0b7836 */ /* 0x000fe40000000000 */
[----:B------:R-:W-:-:S03]  /*0f10*/  VIADD R9, R10, 0xffffffff ;  /* 0xffffffff0a097836 */ /* 0x000fc60000000000 */
[----:B------:R-:W-:-:S04]  /*0f20*/  ISETP.GT.U32.AND P0, PT, R11, 0xfd, PT ;  /* 0x000000fd0b00780c */ /* 0x000fc80003f04070 */
[----:B------:R-:W-:-:S13]  /*0f30*/  ISETP.GT.U32.OR P0, PT, R9, 0xfd, P0 ;  /* 0x000000fd0900780c */ /* 0x000fda0000704470 */
[----:B------:R-:W-:Y:S01]  /*0f40*/  @!P0 IMAD.MOV.U32 R7, RZ, RZ, RZ ;  /* 0x000000ffff078224 */ /* 0x000fe200078e00ff */
[----:B------:R-:W-:Y:S06]  /*0f50*/  @!P0 BRA `(.L_x_11) ;  /* 0x0000000000608947 */ /* 0x000fec0003800000 */
[----:B------:R-:W-:Y:S01]  /*0f60*/  FSETP.GTU.FTZ.AND P0, PT, |R0|, +INF , PT ;  /* 0x7f8000000000780b */ /* 0x000fe20003f1c200 */
[----:B------:R-:W-:Y:S01]  /*0f70*/  IMAD.MOV.U32 R3, RZ, RZ, R13 ;  /* 0x000000ffff037224 */ /* 0x000fe200078e000d */
[----:B------:R-:W-:-:S04]  /*0f80*/  FSETP.GTU.FTZ.AND P1, PT, |R13|, +INF , PT ;  /* 0x7f8000000d00780b */ /* 0x000fc80003f3c200 */
[----:B------:R-:W-:-:S13]  /*0f90*/  PLOP3.LUT P0, PT, P0, P1, PT, 0xf8, 0x8f ;  /* 0x00000000008f781c */ /* 0x000fda0000703f70 */
[----:B------:R-:W-:Y:S05]  /*0fa0*/  @P0 BRA `(.L_x_12) ;  /* 0x00000004004c0947 */ /* 0x000fea0003800000 */
[----:B------:R-:W-:-:S13]  /*0fb0*/  LOP3.LUT P0, RZ, R8, 0x7fffffff, R5, 0xc8, !PT ;  /* 0x7fffffff08ff7812 */ /* 0x000fda000780c805 */
[----:B------:R-:W-:Y:S05]  /*0fc0*/  @!P0 BRA `(.L_x_13) ;  /* 0x00000004003c8947 */ /* 0x000fea0003800000 */
[C---:B------:R-:W-:Y:S02]  /*0fd0*/  FSETP.NEU.FTZ.AND P2, PT, |R0|.reuse, +INF , PT ;  /* 0x7f8000000000780b */ /* 0x040fe40003f5d200 */
[----:B------:R-:W-:Y:S02]  /*0fe0*/  FSETP.NEU.FTZ.AND P1, PT, |R3|, +INF , PT ;  /* 0x7f8000000300780b */ /* 0x000fe40003f3d200 */
[----:B------:R-:W-:-:S11]  /*0ff0*/  FSETP.NEU.FTZ.AND P0, PT, |R0|, +INF , PT ;  /* 0x7f8000000000780b */ /* 0x000fd60003f1d200 */
[----:B------:R-:W-:Y:S05]  /*1000*/  @!P1 BRA !P2, `(.L_x_13) ;  /* 0x00000004002c9947 */ /* 0x000fea0005000000 */
[----:B------:R-:W-:-:S04]  /*1010*/  LOP3.LUT P2, RZ, R5, 0x7fffffff, RZ, 0xc0, !PT ;  /* 0x7fffffff05ff7812 */ /* 0x000fc8000784c0ff */
[----:B------:R-:W-:-:S13]  /*1020*/  PLOP3.LUT P1, PT, P1, P2, PT, 0x2f, 0xf2 ;  /* 0x0000000000f2781c */ /* 0x000fda0000f24577 */
[----:B------:R-:W-:Y:S05]  /*1030*/  @P1 BRA `(.L_x_14) ;  /* 0x0000000400181947 */ /* 0x000fea0003800000 */
[----:B------:R-:W-:-:S04]  /*1040*/  LOP3.LUT P1, RZ, R8, 0x7fffffff, RZ, 0xc0, !PT ;  /* 0x7fffffff08ff7812 */ /* 0x000fc8000782c0ff */
[----:B------:R-:W-:-:S13]  /*1050*/  PLOP3.LUT P0, PT, P0, P1, PT, 0x2f, 0xf2 ;  /* 0x0000000000f2781c */ /* 0x000fda0000702577 */
[----:B------:R-:W-:Y:S05]  /*1060*/  @P0 BRA `(.L_x_15) ;  /* 0x0000000400000947 */ /* 0x000fea0003800000 */
[----:B------:R-:W-:Y:S02]  /*1070*/  ISETP.GE.AND P0, PT, R9, RZ, PT ;  /* 0x000000ff0900720c */ /* 0x000fe40003f06270 */
[----:B------:R-:W-:-:S11]  /*1080*/  ISETP.GE.AND P1, PT, R11, RZ, PT ;  /* 0x000000ff0b00720c */ /* 0x000fd60003f26270 */
[----:B------:R-:W-:Y:S01]  /*1090*/  @P0 IMAD.MOV.U32 R7, RZ, RZ, RZ ;  /* 0x000000ffff070224 */ /* 0x000fe200078e00ff */
[----:B------:R-:W-:Y:S01]  /*10a0*/  @!P0 MOV R7, 0xffffffc0 ;  /* 0xffffffc000078802 */ /* 0x000fe20000000f00 */
[----:B------:R-:W-:Y:S01]  /*10b0*/  @!P0 FFMA R5, R0, 1.84467440737095516160e+19, RZ ;  /* 0x5f80000000058823 */ /* 0x000fe200000000ff */
[----:B------:R-:W-:-:S03]  /*10c0*/  @!P1 FFMA R8, R3, 1.84467440737095516160e+19, RZ ;  /* 0x5f80000003089823 */ /* 0x000fc600000000ff */
[----:B------:R-:W-:-:S07]  /*10d0*/  @!P1 VIADD R7, R7, 0x40 ;  /* 0x0000004007079836 */ /* 0x000fce0000000000 */
.L_x_11:
[----:B------:R-:W-:Y:S01]  /*10e0*/  LEA R3, R15, 0xc0800000, 0x17 ;  /* 0xc08000000f037811 */ /* 0x000fe200078eb8ff */
[----:B------:R-:W-:Y:S04]  /*10f0*/  BSSY.RECONVERGENT B2, `(.L_x_16) ;  /* 0x0000036000027945 */ /* 0x000fe80003800200 */
[----:B------:R-:W-:Y:S02]  /*1100*/  IMAD.IADD R3, R8, 0x1, -R3 ;  /* 0x0000000108037824 */ /* 0x000fe400078e0a03 */
[----:B------:R-:W-:Y:S02]  /*1110*/  VIADD R8, R10, 0xffffff81 ;  /* 0xffffff810a087836 */ /* 0x000fe40000000000 */
[----:B------:R-:W0:Y:S01]  /*1120*/  MUFU.RCP R9, R3 ;  /* 0x0000000300097308 */ /* 0x000e220000001000 */
[----:B------:R-:W-:Y:S01]  /*1130*/  FADD.FTZ R11, -R3, -RZ ;  /* 0x800000ff030b7221 */ /* 0x000fe20000010100 */
[C---:B------:R-:W-:Y:S01]  /*1140*/  IMAD R0, R8.reuse, -0x800000, R5 ;  /* 0xff80000008007824 */ /* 0x040fe200078e0205 */
[----:B------:R-:W-:-:S04]  /*1150*/  IADD3 R8, PT, PT, R8, 0x7f, -R15 ;  /* 0x0000007f08087810 */ /* 0x000fc80007ffe80f */
[----:B------:R-:W-:Y:S01]  /*1160*/  IADD3 R8, PT, PT, R8, R7, RZ ;  /* 0x0000000708087210 */ /* 0x000fe20007ffe0ff */
[----:B0-----:R-:W-:-:S04]  /*1170*/  FFMA R10, R9, R11, 1 ;  /* 0x3f800000090a7423 */ /* 0x001fc8000000000b */
[----:B------:R-:W-:-:S04]  /*1180*/  FFMA R12, R9, R10, R9 ;  /* 0x0000000a090c7223 */ /* 0x000fc80000000009 */
[----:B------:R-:W-:-:S04]  /*1190*/  FFMA R5, R0, R12, RZ ;  /* 0x0000000c00057223 */ /* 0x000fc800000000ff */
[----:B------:R-:W-:-:S04]  /*11a0*/  FFMA R10, R11, R5, R0 ;  /* 0x000000050b0a7223 */ /* 0x000fc80000000000 */
[----:B------:R-:W-:-:S04]  /*11b0*/  FFMA R9, R12, R10, R5 ;  /* 0x0000000a0c097223 */ /* 0x000fc80000000005 */
[----:B------:R-:W-:-:S04]  /*11c0*/  FFMA R10, R11, R9, R0 ;  /* 0x000000090b0a7223 */ /* 0x000fc80000000000 */
[----:B------:R-:W-:-:S05]  /*11d0*/  FFMA R0, R12, R10, R9 ;  /* 0x0000000a0c007223 */ /* 0x000fca0000000009 */
[----:B------:R-:W-:-:S04]  /*11e0*/  SHF.R.U32.HI R3, RZ, 0x17, R0 ;  /* 0x00000017ff037819 */ /* 0x000fc80000011600 */
[----:B------:R-:W-:-:S05]  /*11f0*/  LOP3.LUT R3, R3, 0xff, RZ, 0xc0, !PT ;  /* 0x000000ff03037812 */ /* 0x000fca00078ec0ff */
[----:B------:R-:W-:-:S04]  /*1200*/  IMAD.IADD R7, R3, 0x1, R8 ;  /* 0x0000000103077824 */ /* 0x000fc800078e0208 */
[----:B------:R-:W-:-:S05]  /*1210*/  VIADD R3, R7, 0xffffffff ;  /* 0xffffffff07037836 */ /* 0x000fca0000000000 */
[----:B------:R-:W-:-:S13]  /*1220*/  ISETP.GE.U32.AND P0, PT, R3, 0xfe, PT ;  /* 0x000000fe0300780c */ /* 0x000fda0003f06070 */
[----:B------:R-:W-:Y:S05]  /*1230*/  @!P0 BRA `(.L_x_17) ;  /* 0x0000000000808947 */ /* 0x000fea0003800000 */
[----:B------:R-:W-:-:S13]  /*1240*/  ISETP.GT.AND P0, PT, R7, 0xfe, PT ;  /* 0x000000fe0700780c */ /* 0x000fda0003f04270 */
[----:B------:R-:W-:Y:S05]  /*1250*/  @P0 BRA `(.L_x_18) ;  /* 0x00000000006c0947 */ /* 0x000fea0003800000 */
[----:B------:R-:W-:-:S13]  /*1260*/  ISETP.GE.AND P0, PT, R7, 0x1, PT ;  /* 0x000000010700780c */ /* 0x000fda0003f06270 */
[----:B------:R-:W-:Y:S05]  /*1270*/  @P0 BRA `(.L_x_19) ;  /* 0x0000000000740947 */ /* 0x000fea0003800000 */
[----:B------:R-:W-:Y:S02]  /*1280*/  ISETP.GE.AND P0, PT, R7, -0x18, PT ;  /* 0xffffffe80700780c */ /* 0x000fe40003f06270 */
[----:B------:R-:W-:-:S11]  /*1290*/  LOP3.LUT R0, R0, 0x80000000, RZ, 0xc0, !PT ;  /* 0x8000000000007812 */ /* 0x000fd600078ec0ff */
[----:B------:R-:W-:Y:S05]  /*12a0*/  @!P0 BRA `(.L_x_19) ;  /* 0x0000000000688947 */ /* 0x000fea0003800000 */
[CCC-:B------:R-:W-:Y:S01]  /*12b0*/  FFMA.RZ R3, R12.reuse, R10.reuse, R9.reuse ;  /* 0x0000000a0c037223 */ /* 0x1c0fe2000000c009 */
[CCC-:B------:R-:W-:Y:S01]  /*12c0*/  FFMA.RM R8, R12.reuse, R10.reuse, R9.reuse ;  /* 0x0000000a0c087223 */ /* 0x1c0fe20000004009 */
[C---:B------:R-:W-:Y:S02]  /*12d0*/  ISETP.NE.AND P2, PT, R7.reuse, RZ, PT ;  /* 0x000000ff0700720c */ /* 0x040fe40003f45270 */
[----:B------:R-:W-:Y:S02]  /*12e0*/  ISETP.NE.AND P1, PT, R7, RZ, PT ;  /* 0x000000ff0700720c */ /* 0x000fe40003f25270 */
[----:B------:R-:W-:Y:S01]  /*12f0*/  LOP3.LUT R5, R3, 0x7fffff, RZ, 0xc0, !PT ;  /* 0x007fffff03057812 */ /* 0x000fe200078ec0ff */
[----:B------:R-:W-:Y:S01]  /*1300*/  FFMA.RP R3, R12, R10, R9 ;  /* 0x0000000a0c037223 */ /* 0x000fe20000008009 */
[----:B------:R-:W-:Y:S01]  /*1310*/  IADD3 R10, PT, PT, R7, 0x20, RZ ;  /* 0x00000020070a7810 */ /* 0x000fe20007ffe0ff */
[----:B------:R-:W-:Y:S01]  /*1320*/  IMAD.MOV R7, RZ, RZ, -R7 ;  /* 0x000000ffff077224 */ /* 0x000fe200078e0a07 */
[----:B------:R-:W-:-:S02]  /*1330*/  LOP3.LUT R5, R5, 0x800000, RZ, 0xfc, !PT ;  /* 0x0080000005057812 */ /* 0x000fc400078efcff */
[----:B------:R-:W-:Y:S02]  /*1340*/  FSETP.NEU.FTZ.AND P0, PT, R3, R8, PT ;  /* 0x000000080300720b */ /* 0x000fe40003f1d000 */
[----:B------:R-:W-:Y:S02]  /*1350*/  SHF.L.U32 R10, R5, R10, RZ ;  /* 0x0000000a050a7219 */ /* 0x000fe400000006ff */
[----:B------:R-:W-:Y:S02]  /*1360*/  SEL R8, R7, RZ, P2 ;  /* 0x000000ff07087207 */ /* 0x000fe40001000000 */
[----:B------:R-:W-:Y:S02]  /*1370*/  ISETP.NE.AND P1, PT, R10, RZ, P1 ;  /* 0x000000ff0a00720c */ /* 0x000fe40000f25270 */
[----:B------:R-:W-:Y:S02]  /*1380*/  SHF.R.U32.HI R8, RZ, R8, R5 ;  /* 0x00000008ff087219 */ /* 0x000fe40000011605 */
[----:B------:R-:W-:-:S02]  /*1390*/  PLOP3.LUT P0, PT, P0, P1, PT, 0xf8, 0x8f ;  /* 0x00000000008f781c */ /* 0x000fc40000703f70 */
[----:B------:R-:W-:Y:S02]  /*13a0*/  SHF.R.U32.HI R10, RZ, 0x1, R8 ;  /* 0x00000001ff0a7819 */ /* 0x000fe40000011608 */
[----:B------:R-:W-:-:S04]  /*13b0*/  SEL R3, RZ, 0x1, !P0 ;  /* 0x00000001ff037807 */ /* 0x000fc80004000000 */
[----:B------:R-:W-:-:S04]  /*13c0*/  LOP3.LUT R3, R3, 0x1, R10, 0xf8, !PT ;  /* 0x0000000103037812 */ /* 0x000fc800078ef80a */
[----:B------:R-:W-:-:S05]  /*13d0*/  LOP3.LUT R3, R3, R8, RZ, 0xc0, !PT ;  /* 0x0000000803037212 */ /* 0x000fca00078ec0ff */
[----:B------:R-:W-:-:S05]  /*13e0*/  IMAD.IADD R3, R10, 0x1, R3 ;  /* 0x000000010a037824 */ /* 0x000fca00078e0203 */
[----:B------:R-:W-:Y:S01]  /*13f0*/  LOP3.LUT R0, R3, R0, RZ, 0xfc, !PT ;  /* 0x0000000003007212 */ /* 0x000fe200078efcff */
[----:B------:R-:W-:Y:S06]  /*1400*/  BRA `(.L_x_19) ;  /* 0x0000000000107947 */ /* 0x000fec0003800000 */
.L_x_18:
[----:B------:R-:W-:-:S04]  /*1410*/  LOP3.LUT R0, R0, 0x80000000, RZ, 0xc0, !PT ;  /* 0x8000000000007812 */ /* 0x000fc800078ec0ff */
[----:B------:R-:W-:Y:S01]  /*1420*/  LOP3.LUT R0, R0, 0x7f800000, RZ, 0xfc, !PT ;  /* 0x7f80000000007812 */ /* 0x000fe200078efcff */
[----:B------:R-:W-:Y:S06]  /*1430*/  BRA `(.L_x_19) ;  /* 0x0000000000047947 */ /* 0x000fec0003800000 */
.L_x_17:
[----:B------:R-:W-:-:S07]  /*1440*/  LEA R0, R8, R0, 0x17 ;  /* 0x0000000008007211 */ /* 0x000fce00078eb8ff */
.L_x_19:
[----:B------:R-:W-:Y:S05]  /*1450*/  BSYNC.RECONVERGENT B2 ;  /* 0x0000000000027941 */ /* 0x000fea0003800200 */
.L_x_16:
[----:B------:R-:W-:Y:S05]  /*1460*/  BRA `(.L_x_20) ;  /* 0x0000000000207947 */ /* 0x000fea0003800000 */
.L_x_15:
[----:B------:R-:W-:-:S04]  /*1470*/  LOP3.LUT R0, R8, 0x80000000, R5, 0x48, !PT ;  /* 0x8000000008007812 */ /* 0x000fc800078e4805 */
[----:B------:R-:W-:Y:S01]  /*1480*/  LOP3.LUT R0, R0, 0x7f800000, RZ, 0xfc, !PT ;  /* 0x7f80000000007812 */ /* 0x000fe200078efcff */
[----:B------:R-:W-:Y:S06]  /*1490*/  BRA `(.L_x_20) ;  /* 0x0000000000147947 */ /* 0x000fec0003800000 */
.L_x_14:
[----:B------:R-:W-:Y:S01]  /*14a0*/  LOP3.LUT R0, R8, 0x80000000, R5, 0x48, !PT ;  /* 0x8000000008007812 */ /* 0x000fe200078e4805 */
[----:B------:R-:W-:Y:S06]  /*14b0*/  BRA `(.L_x_20) ;  /* 0x00000000000c7947 */ /* 0x000fec0003800000 */
.L_x_13:
[----:B------:R-:W0:Y:S01]  /*14c0*/  MUFU.RSQ R0, -QNAN ;  /* 0xffc0000000007908 */ /* 0x000e220000001400 */
[----:B------:R-:W-:Y:S05]  /*14d0*/  BRA `(.L_x_20) ;  /* 0x0000000000047947 */ /* 0x000fea0003800000 */
.L_x_12:
[----:B------:R-:W-:-:S07]  /*14e0*/  FADD.FTZ R0, R0, R3 ;  /* 0x0000000300007221 */ /* 0x000fce0000010000 */
.L_x_20:
[----:B------:R-:W-:Y:S05]  /*14f0*/  BSYNC.RECONVERGENT B1 ;  /* 0x0000000000017941 */ /* 0x000fea0003800200 */
.L_x_10:
[----:B------:R-:W-:-:S04]  /*1500*/  IMAD.MOV.U32 R7, RZ, RZ, 0x0 ;  /* 0x00000000ff077424 */ /* 0x000fc800078e00ff */
[----:B0-----:R-:W-:Y:S05]  /*1510*/  RET.REL.NODEC R6 `(_Z13jacobi_SimplePKfS0_S0_S0_S0_iPfS0_) ;  /* 0xffffffe806b87950 */ /* 0x001fea0003c3ffff */
.L_x_21:
[----:B------:R-:W-:-:S00]  /*1520*/  BRA `(.L_x_21) ;  /* 0xfffffffc00fc7947 */ /* 0x000fc0000383ffff */
[----:B------:R-:W-:-:S00]  /*1530*/  NOP ;  /* 0x0000000000007918 */ /* 0x000fc00000000000 */
        /* <DEDUP_REMOVED lines=12> */
.L_x_22:


//--------------------- .nv.shared.reserved.0     --------------------------
	.section	.nv.shared.reserved.0,"aw",@nobits
	.weak		__nv_reservedSMEM_offset_0_alias
	.size		__nv_reservedSMEM_offset_0_alias, 0, 64
	.other		__nv_reservedSMEM_offset_0_alias,@"STO_CUDA_RESERVED_SHARED STV_DEFAULT"
__nv_reservedSMEM_offset_0_alias:
	.zero		0
	.zero		64


//--------------------- .nv.constant0._Z13jacobi_SimplePKfS0_S0_S0_S0_iPfS0_ --------------------------
	.section	.nv.constant0._Z13jacobi_SimplePKfS0_S0_S0_S0_iPfS0_,"a",@progbits
	.sectionflags	@""
	.align	4
.nv.constant0._Z13jacobi_SimplePKfS0_S0_S0_S0_iPfS0_:
	.zero		960


//--------------------- SYMBOLS --------------------------

	.type		.nv.reservedSmem.offset0,@object
	.size		.nv.reservedSmem.offset0,0x4
